//
// Generated by NVIDIA NVVM Compiler
//
// Compiler Build ID: CL-36424714
// Cuda compilation tools, release 13.0, V13.0.88
// Based on NVVM 20.0.0
//

.version 9.0
.target sm_100
.address_size 64

	// .globl	_Z9histogramPiiPyi
.extern .shared .align 16 .b8 histo_s[];

.visible .entry _Z9histogramPiiPyi(
	.param .u64 .ptr .align 1 _Z9histogramPiiPyi_param_0,
	.param .u32 _Z9histogramPiiPyi_param_1,
	.param .u64 .ptr .align 1 _Z9histogramPiiPyi_param_2,
	.param .u32 _Z9histogramPiiPyi_param_3
)
{
	.reg .pred 	%p<10>;
	.reg .b32 	%r<36>;
	.reg .b32 	%f<25>;
	.reg .b64 	%rd<13>;

	ld.param.u64 	%rd3, [_Z9histogramPiiPyi_param_0];
	ld.param.u32 	%r12, [_Z9histogramPiiPyi_param_1];
	ld.param.u64 	%rd4, [_Z9histogramPiiPyi_param_2];
	ld.param.u32 	%r13, [_Z9histogramPiiPyi_param_3];
	mov.u32 	%r14, %ctaid.x;
	mov.u32 	%r1, %ntid.x;
	mov.u32 	%r35, %tid.x;
	mad.lo.s32 	%r34, %r14, %r1, %r35;
	setp.ge.u32 	%p1, %r35, %r13;
	@%p1 bra 	$L__BB0_3;
	mov.u32 	%r16, histo_s;
	mov.u32 	%r33, %r35;
$L__BB0_2:
	shl.b32 	%r15, %r33, 3;
	add.s32 	%r17, %r16, %r15;
	mov.b64 	%rd5, 0;
	st.shared.u64 	[%r17], %rd5;
	add.s32 	%r33, %r33, %r1;
	setp.lt.u32 	%p2, %r33, %r13;
	@%p2 bra 	$L__BB0_2;
$L__BB0_3:
	bar.sync 	0;
	setp.ge.u32 	%p3, %r34, %r12;
	@%p3 bra 	$L__BB0_6;
	cvt.rn.f32.s32 	%f1, %r13;
	setp.lt.s32 	%p4, %r13, 1;
	mul.f32 	%f2, %f1, 0f4B000000;
	selp.f32 	%f3, %f2, %f1, %p4;
	mov.b32 	%r18, %f3;
	add.s32 	%r19, %r18, -1060439283;
	and.b32  	%r20, %r19, -8388608;
	sub.s32 	%r21, %r18, %r20;
	mov.b32 	%f4, %r21;
	add.f32 	%f5, %f4, 0fBF800000;
	setp.eq.f32 	%p5, %f3, 0f00000000;
	fma.rn.f32 	%f6, %f3, 0f7F800000, 0f7F800000;
	setp.gt.u32 	%p6, %r18, 2139095039;
	fma.rn.f32 	%f7, %f5, 0f3DC6B27F, 0fBE2C7F30;
	fma.rn.f32 	%f8, %f7, %f5, 0f3E2FCF2A;
	fma.rn.f32 	%f9, %f8, %f5, 0fBE374E43;
	fma.rn.f32 	%f10, %f9, %f5, 0f3E520BF4;
	fma.rn.f32 	%f11, %f10, %f5, 0fBE763C8B;
	fma.rn.f32 	%f12, %f11, %f5, 0f3E93BF99;
	fma.rn.f32 	%f13, %f12, %f5, 0fBEB8AA49;
	fma.rn.f32 	%f14, %f13, %f5, 0f3EF6384A;
	fma.rn.f32 	%f15, %f14, %f5, 0fBF38AA3B;
	mul.f32 	%f16, %f5, %f15;
	mul.f32 	%f17, %f5, %f16;
	fma.rn.f32 	%f18, %f5, 0f3FB8AA3B, %f17;
	cvt.rn.f32.s32 	%f19, %r20;
	selp.f32 	%f20, 0fC1B80000, 0f00000000, %p4;
	fma.rn.f32 	%f21, %f19, 0f34000000, %f20;
	add.f32 	%f22, %f21, %f18;
	selp.f32 	%f23, %f6, %f22, %p6;
	selp.f32 	%f24, 0fFF800000, %f23, %p5;
	cvt.rzi.u32.f32 	%r6, %f24;
	mov.u32 	%r22, %nctaid.x;
	mul.lo.s32 	%r7, %r1, %r22;
	cvta.to.global.u64 	%rd1, %rd3;
$L__BB0_5:
	mul.wide.u32 	%rd6, %r34, 4;
	add.s64 	%rd7, %rd1, %rd6;
	ld.global.u32 	%r24, [%rd7];
	mov.b32 	%r25, 0;
	// begin inline asm
	bfe.u32 %r23, %r24, %r25, %r6;
	// end inline asm
	shl.b32 	%r27, %r23, 3;
	mov.u32 	%r28, histo_s;
	add.s32 	%r29, %r28, %r27;
	atom.shared.add.u64 	%rd8, [%r29], 1;
	add.s32 	%r34, %r34, %r7;
	setp.lt.u32 	%p7, %r34, %r12;
	@%p7 bra 	$L__BB0_5;
$L__BB0_6:
	bar.sync 	0;
	setp.ge.s32 	%p8, %r35, %r13;
	@%p8 bra 	$L__BB0_9;
	cvta.to.global.u64 	%rd2, %rd4;
	mov.u32 	%r31, histo_s;
$L__BB0_8:
	mul.wide.s32 	%rd9, %r35, 8;
	add.s64 	%rd10, %rd2, %rd9;
	shl.b32 	%r30, %r35, 3;
	add.s32 	%r32, %r31, %r30;
	ld.shared.u64 	%rd11, [%r32];
	atom.global.add.u64 	%rd12, [%rd10], %rd11;
	add.s32 	%r35, %r35, %r1;
	setp.lt.s32 	%p9, %r35, %r13;
	@%p9 bra 	$L__BB0_8;
$L__BB0_9:
	ret;

}
	// .globl	_Z10prefixScanPyiPi
.visible .entry _Z10prefixScanPyiPi(
	.param .u64 .ptr .align 1 _Z10prefixScanPyiPi_param_0,
	.param .u32 _Z10prefixScanPyiPi_param_1,
	.param .u64 .ptr .align 1 _Z10prefixScanPyiPi_param_2
)
{
	.reg .pred 	%p<14>;
	.reg .b32 	%r<67>;
	.reg .b64 	%rd<25>;

	ld.param.u64 	%rd13, [_Z10prefixScanPyiPi_param_0];
	ld.param.u32 	%r20, [_Z10prefixScanPyiPi_param_1];
	ld.param.u64 	%rd14, [_Z10prefixScanPyiPi_param_2];
	cvta.to.global.u64 	%rd1, %rd14;
	cvta.to.global.u64 	%rd2, %rd13;
	setp.lt.s32 	%p1, %r20, 1;
	@%p1 bra 	$L__BB1_23;
	and.b32  	%r1, %r20, 7;
	setp.lt.u32 	%p2, %r20, 8;
	mov.b32 	%r64, 0;
	@%p2 bra 	$L__BB1_7;
	and.b32  	%r64, %r20, 2147483640;
	neg.s32 	%r59, %r64;
	add.s64 	%rd24, %rd2, 24;
	add.s64 	%rd23, %rd1, 12;
	mov.b32 	%r60, 0;
$L__BB1_3:
	.pragma "nounroll";
	setp.ne.s32 	%p3, %r60, 0;
	@%p3 bra 	$L__BB1_5;
	mov.b32 	%r61, 0;
	st.global.u32 	[%rd1], %r61;
	bra.uni 	$L__BB1_6;
$L__BB1_5:
	ld.global.u32 	%r23, [%rd24+-32];
	ld.global.u32 	%r24, [%rd23+-16];
	add.s32 	%r61, %r24, %r23;
	st.global.u32 	[%rd23+-12], %r61;
$L__BB1_6:
	ld.global.u32 	%r26, [%rd24+-24];
	add.s32 	%r27, %r61, %r26;
	st.global.u32 	[%rd23+-8], %r27;
	ld.global.u32 	%r28, [%rd24+-16];
	add.s32 	%r29, %r27, %r28;
	st.global.u32 	[%rd23+-4], %r29;
	ld.global.u32 	%r30, [%rd24+-8];
	add.s32 	%r31, %r29, %r30;
	st.global.u32 	[%rd23], %r31;
	ld.global.u32 	%r32, [%rd24];
	add.s32 	%r33, %r31, %r32;
	st.global.u32 	[%rd23+4], %r33;
	ld.global.u32 	%r34, [%rd24+8];
	add.s32 	%r35, %r33, %r34;
	st.global.u32 	[%rd23+8], %r35;
	ld.global.u32 	%r36, [%rd24+16];
	add.s32 	%r37, %r35, %r36;
	st.global.u32 	[%rd23+12], %r37;
	ld.global.u32 	%r38, [%rd24+24];
	add.s32 	%r39, %r37, %r38;
	st.global.u32 	[%rd23+16], %r39;
	add.s32 	%r60, %r60, 8;
	add.s32 	%r59, %r59, 8;
	add.s64 	%rd24, %rd24, 64;
	add.s64 	%rd23, %rd23, 32;
	setp.ne.s32 	%p4, %r59, 0;
	@%p4 bra 	$L__BB1_3;
$L__BB1_7:
	setp.eq.s32 	%p5, %r1, 0;
	@%p5 bra 	$L__BB1_23;
	and.b32  	%r11, %r20, 3;
	setp.lt.u32 	%p6, %r1, 4;
	@%p6 bra 	$L__BB1_13;
	setp.eq.s32 	%p7, %r64, 0;
	mul.wide.u32 	%rd15, %r64, 8;
	add.s64 	%rd9, %rd2, %rd15;
	mul.wide.u32 	%rd16, %r64, 4;
	add.s64 	%rd10, %rd1, %rd16;
	@%p7 bra 	$L__BB1_11;
	ld.global.u32 	%r40, [%rd9+-8];
	ld.global.u32 	%r41, [%rd10+-4];
	add.s32 	%r63, %r41, %r40;
	st.global.u32 	[%rd10], %r63;
	bra.uni 	$L__BB1_12;
$L__BB1_11:
	mov.b32 	%r63, 0;
	st.global.u32 	[%rd1], %r63;
$L__BB1_12:
	ld.global.u32 	%r43, [%rd9];
	add.s32 	%r44, %r63, %r43;
	st.global.u32 	[%rd10+4], %r44;
	ld.global.u32 	%r45, [%rd9+8];
	add.s32 	%r46, %r44, %r45;
	st.global.u32 	[%rd10+8], %r46;
	ld.global.u32 	%r47, [%rd9+16];
	add.s32 	%r48, %r46, %r47;
	st.global.u32 	[%rd10+12], %r48;
	add.s32 	%r64, %r64, 4;
$L__BB1_13:
	setp.eq.s32 	%p8, %r11, 0;
	@%p8 bra 	$L__BB1_23;
	setp.eq.s32 	%p9, %r11, 1;
	@%p9 bra 	$L__BB1_19;
	setp.eq.s32 	%p10, %r64, 0;
	mul.wide.s32 	%rd17, %r64, 8;
	add.s64 	%rd11, %rd2, %rd17;
	mul.wide.s32 	%rd18, %r64, 4;
	add.s64 	%rd12, %rd1, %rd18;
	@%p10 bra 	$L__BB1_17;
	ld.global.u32 	%r49, [%rd11+-8];
	ld.global.u32 	%r50, [%rd12+-4];
	add.s32 	%r65, %r50, %r49;
	st.global.u32 	[%rd12], %r65;
	bra.uni 	$L__BB1_18;
$L__BB1_17:
	mov.b32 	%r65, 0;
	st.global.u32 	[%rd1], %r65;
$L__BB1_18:
	ld.global.u32 	%r52, [%rd11];
	add.s32 	%r53, %r65, %r52;
	st.global.u32 	[%rd12+4], %r53;
	add.s32 	%r64, %r64, 2;
$L__BB1_19:
	and.b32  	%r54, %r20, 1;
	setp.eq.b32 	%p11, %r54, 1;
	not.pred 	%p12, %p11;
	@%p12 bra 	$L__BB1_23;
	setp.eq.s32 	%p13, %r64, 0;
	@%p13 bra 	$L__BB1_22;
	mul.wide.s32 	%rd19, %r64, 8;
	add.s64 	%rd20, %rd2, %rd19;
	ld.global.u32 	%r55, [%rd20+-8];
	mul.wide.s32 	%rd21, %r64, 4;
	add.s64 	%rd22, %rd1, %rd21;
	ld.global.u32 	%r56, [%rd22+-4];
	add.s32 	%r57, %r56, %r55;
	st.global.u32 	[%rd22], %r57;
	bra.uni 	$L__BB1_23;
$L__BB1_22:
	mov.b32 	%r58, 0;
	st.global.u32 	[%rd1], %r58;
$L__BB1_23:
	ret;

}
	// .globl	_Z7ReorderPiiiS_S_
.visible .entry _Z7ReorderPiiiS_S_(
	.param .u64 .ptr .align 1 _Z7ReorderPiiiS_S__param_0,
	.param .u32 _Z7ReorderPiiiS_S__param_1,
	.param .u32 _Z7ReorderPiiiS_S__param_2,
	.param .u64 .ptr .align 1 _Z7ReorderPiiiS_S__param_3,
	.param .u64 .ptr .align 1 _Z7ReorderPiiiS_S__param_4
)
{
	.reg .pred 	%p<6>;
	.reg .b32 	%r<22>;
	.reg .b32 	%f<25>;
	.reg .b64 	%rd<13>;

	ld.param.u64 	%rd4, [_Z7ReorderPiiiS_S__param_0];
	ld.param.u32 	%r7, [_Z7ReorderPiiiS_S__param_1];
	ld.param.u32 	%r8, [_Z7ReorderPiiiS_S__param_2];
	ld.param.u64 	%rd5, [_Z7ReorderPiiiS_S__param_3];
	ld.param.u64 	%rd6, [_Z7ReorderPiiiS_S__param_4];
	mov.u32 	%r9, %ctaid.x;
	mov.u32 	%r1, %ntid.x;
	mov.u32 	%r10, %tid.x;
	mad.lo.s32 	%r21, %r9, %r1, %r10;
	cvt.rn.f32.s32 	%f2, %r8;
	setp.lt.s32 	%p1, %r8, 1;
	mul.f32 	%f3, %f2, 0f4B000000;
	selp.f32 	%f4, %f3, %f2, %p1;
	selp.f32 	%f5, 0fC1B80000, 0f00000000, %p1;
	mov.b32 	%r11, %f4;
	add.s32 	%r12, %r11, -1060439283;
	and.b32  	%r13, %r12, -8388608;
	sub.s32 	%r14, %r11, %r13;
	mov.b32 	%f6, %r14;
	cvt.rn.f32.s32 	%f7, %r13;
	fma.rn.f32 	%f8, %f7, 0f34000000, %f5;
	add.f32 	%f9, %f6, 0fBF800000;
	fma.rn.f32 	%f10, %f9, 0f3DC6B27F, 0fBE2C7F30;
	fma.rn.f32 	%f11, %f10, %f9, 0f3E2FCF2A;
	fma.rn.f32 	%f12, %f11, %f9, 0fBE374E43;
	fma.rn.f32 	%f13, %f12, %f9, 0f3E520BF4;
	fma.rn.f32 	%f14, %f13, %f9, 0fBE763C8B;
	fma.rn.f32 	%f15, %f14, %f9, 0f3E93BF99;
	fma.rn.f32 	%f16, %f15, %f9, 0fBEB8AA49;
	fma.rn.f32 	%f17, %f16, %f9, 0f3EF6384A;
	fma.rn.f32 	%f18, %f17, %f9, 0fBF38AA3B;
	mul.f32 	%f19, %f9, %f18;
	mul.f32 	%f20, %f9, %f19;
	fma.rn.f32 	%f21, %f9, 0f3FB8AA3B, %f20;
	add.f32 	%f22, %f8, %f21;
	setp.gt.u32 	%p2, %r11, 2139095039;
	fma.rn.f32 	%f23, %f4, 0f7F800000, 0f7F800000;
	selp.f32 	%f24, %f23, %f22, %p2;
	setp.eq.f32 	%p3, %f4, 0f00000000;
	selp.f32 	%f1, 0fFF800000, %f24, %p3;
	setp.ge.s32 	%p4, %r21, %r7;
	@%p4 bra 	$L__BB2_3;
	cvt.rzi.u32.f32 	%r3, %f1;
	mov.u32 	%r15, %nctaid.x;
	mul.lo.s32 	%r4, %r1, %r15;
	cvta.to.global.u64 	%rd1, %rd4;
	cvta.to.global.u64 	%rd2, %rd5;
	cvta.to.global.u64 	%rd3, %rd6;
$L__BB2_2:
	mul.wide.s32 	%rd7, %r21, 4;
	add.s64 	%rd8, %rd1, %rd7;
	ld.global.u32 	%r17, [%rd8];
	mov.b32 	%r18, 0;
	// begin inline asm
	bfe.u32 %r16, %r17, %r18, %r3;
	// end inline asm
	mul.wide.s32 	%rd9, %r16, 4;
	add.s64 	%rd10, %rd2, %rd9;
	atom.global.add.u32 	%r20, [%rd10], 1;
	mul.wide.s32 	%rd11, %r20, 4;
	add.s64 	%rd12, %rd3, %rd11;
	st.global.u32 	[%rd12], %r21;
	add.s32 	%r21, %r21, %r4;
	setp.lt.s32 	%p5, %r21, %r7;
	@%p5 bra 	$L__BB2_2;
$L__BB2_3:
	ret;

}


// ===== COMPILED SASS (sm_100) =====

	.target	sm_100

	.elftype	@"ET_EXEC"


//--------------------- .note.nv.tkinfo           --------------------------
	.section	.note.nv.tkinfo,"",@"SHT_NOTE"
	.sectionflags	@"SHF_NOTE_NV_TKINFO"
	.tkinfo
        /*0018*/ 	.word	0x00000002
        /*0030*/ 	.string	""
        /*0030*/ 	.string	"ptxas"
        /*0030*/ 	.string	"Cuda compilation tools, release 13.0, V13.0.88"
        /*0030*/ 	.string	"Build cuda_13.0.r13.0/compiler.36424714_0"
        /*0030*/ 	.string	"-arch sm_100 -m 64 "



//--------------------- .note.nv.cuinfo           --------------------------
	.section	.note.nv.cuinfo,"",@"SHT_NOTE"
	.sectionflags	@"SHF_NOTE_NV_CUINFO"
        /*0018*/ 	.short	0x0002
        /*001a*/ 	.short	0x0064
        /*001c*/ 	.short	0x0082
	.zero		2


//--------------------- .nv.info                  --------------------------
	.section	.nv.info,"",@"SHT_CUDA_INFO"
	.align	4


	//----- nvinfo : EIATTR_REGCOUNT
	.align		4
        /*0000*/ 	.byte	0x04, 0x2f
        /*0002*/ 	.short	(.L_1 - .L_0)
	.align		4
.L_0:
        /*0004*/ 	.word	index@(_Z9histogramPiiPyi)
        /*0008*/ 	.word	0x00000010


	//----- nvinfo : EIATTR_FRAME_SIZE
	.align		4
.L_1:
        /*000c*/ 	.byte	0x04, 0x11
        /*000e*/ 	.short	(.L_3 - .L_2)
	.align		4
.L_2:
        /*0010*/ 	.word	index@(_Z9histogramPiiPyi)
        /*0014*/ 	.word	0x00000000


	//----- nvinfo : EIATTR_REGCOUNT
	.align		4
.L_3:
        /*0018*/ 	.byte	0x04, 0x2f
        /*001a*/ 	.short	(.L_5 - .L_4)
	.align		4
.L_4:
        /*001c*/ 	.word	index@(_Z10prefixScanPyiPi)
        /*0020*/ 	.word	0x00000012


	//----- nvinfo : EIATTR_FRAME_SIZE
	.align		4
.L_5:
        /*0024*/ 	.byte	0x04, 0x11
        /*0026*/ 	.short	(.L_7 - .L_6)
	.align		4
.L_6:
        /*0028*/ 	.word	index@(_Z10prefixScanPyiPi)
        /*002c*/ 	.word	0x00000000


	//----- nvinfo : EIATTR_REGCOUNT
	.align		4
.L_7:
        /*0030*/ 	.byte	0x04, 0x2f
        /*0032*/ 	.short	(.L_9 - .L_8)
	.align		4
.L_8:
        /*0034*/ 	.word	index@(_Z7ReorderPiiiS_S_)
        /*0038*/ 	.word	0x00000014


	//----- nvinfo : EIATTR_FRAME_SIZE
	.align		4
.L_9:
        /*003c*/ 	.byte	0x04, 0x11
        /*003e*/ 	.short	(.L_11 - .L_10)
	.align		4
.L_10:
        /*0040*/ 	.word	index@(_Z7ReorderPiiiS_S_)
        /*0044*/ 	.word	0x00000000


	//----- nvinfo : EIATTR_MIN_STACK_SIZE
	.align		4
.L_11:
        /*0048*/ 	.byte	0x04, 0x12
        /*004a*/ 	.short	(.L_13 - .L_12)
	.align		4
.L_12:
        /*004c*/ 	.word	index@(_Z7ReorderPiiiS_S_)
        /*0050*/ 	.word	0x00000000


	//----- nvinfo : EIATTR_MIN_STACK_SIZE
	.align		4
.L_13:
        /*0054*/ 	.byte	0x04, 0x12
        /*0056*/ 	.short	(.L_15 - .L_14)
	.align		4
.L_14:
        /*0058*/ 	.word	index@(_Z10prefixScanPyiPi)
        /*005c*/ 	.word	0x00000000


	//----- nvinfo : EIATTR_MIN_STACK_SIZE
	.align		4
.L_15:
        /*0060*/ 	.byte	0x04, 0x12
        /*0062*/ 	.short	(.L_17 - .L_16)
	.align		4
.L_16:
        /*0064*/ 	.word	index@(_Z9histogramPiiPyi)
        /*0068*/ 	.word	0x00000000
.L_17:


//--------------------- .nv.compat                --------------------------
	.section	.nv.compat,"",@"SHT_CUDA_COMPAT_INFO"
	.align	4
        /*0000*/ 	.byte	0x02, 0x09, 0x00, 0x00, 0x02, 0x02, 0x01, 0x00, 0x02, 0x05, 0x05, 0x00, 0x03, 0x07, 0x01, 0x01
        /*0010*/ 	.byte	0x02, 0x03, 0x00, 0x00, 0x02, 0x06, 0x01, 0x00, 0x04, 0x0b, 0x08, 0x00, 0x09, 0x00, 0x00, 0x00
        /*0020*/ 	.byte	0x00, 0x00, 0x00, 0x00


//--------------------- .nv.info._Z7ReorderPiiiS_S_ --------------------------
	.section	.nv.info._Z7ReorderPiiiS_S_,"",@"SHT_CUDA_INFO"
	.sectionflags	@""
	.align	4


	//----- nvinfo : EIATTR_CUDA_API_VERSION
	.align		4
        /*0000*/ 	.byte	0x04, 0x37
        /*0002*/ 	.short	(.L_19 - .L_18)
.L_18:
        /*0004*/ 	.word	0x00000082


	//----- nvinfo : EIATTR_KPARAM_INFO
	.align		4
.L_19:
        /*0008*/ 	.byte	0x04, 0x17
        /*000a*/ 	.short	(.L_21 - .L_20)
.L_20:
        /*000c*/ 	.word	0x00000000
        /*0010*/ 	.short	0x0004
        /*0012*/ 	.short	0x0018
        /*0014*/ 	.byte	0x00, 0xf5, 0x21, 0x00


	//----- nvinfo : EIATTR_KPARAM_INFO
	.align		4
.L_21:
        /*0018*/ 	.byte	0x04, 0x17
        /*001a*/ 	.short	(.L_23 - .L_22)
.L_22:
        /*001c*/ 	.word	0x00000000
        /*0020*/ 	.short	0x0003
        /*0022*/ 	.short	0x0010
        /*0024*/ 	.byte	0x00, 0xf5, 0x21, 0x00


	//----- nvinfo : EIATTR_KPARAM_INFO
	.align		4
.L_23:
        /*0028*/ 	.byte	0x04, 0x17
        /*002a*/ 	.short	(.L_25 - .L_24)
.L_24:
        /*002c*/ 	.word	0x00000000
        /*0030*/ 	.short	0x0002
        /*0032*/ 	.short	0x000c
        /*0034*/ 	.byte	0x00, 0xf0, 0x11, 0x00


	//----- nvinfo : EIATTR_KPARAM_INFO
	.align		4
.L_25:
        /*0038*/ 	.byte	0x04, 0x17
        /*003a*/ 	.short	(.L_27 - .L_26)
.L_26:
        /*003c*/ 	.word	0x00000000
        /*0040*/ 	.short	0x0001
        /*0042*/ 	.short	0x0008
        /*0044*/ 	.byte	0x00, 0xf0, 0x11, 0x00


	//----- nvinfo : EIATTR_KPARAM_INFO
	.align		4
.L_27:
        /*0048*/ 	.byte	0x04, 0x17
        /*004a*/ 	.short	(.L_29 - .L_28)
.L_28:
        /*004c*/ 	.word	0x00000000
        /*0050*/ 	.short	0x0000
        /*0052*/ 	.short	0x0000
        /*0054*/ 	.byte	0x00, 0xf5, 0x21, 0x00


	//----- nvinfo : EIATTR_SPARSE_MMA_MASK
	.align		4
.L_29:
        /*0058*/ 	.byte	0x03, 0x50
        /*005a*/ 	.short	0x0000


	//----- nvinfo : EIATTR_MAXREG_COUNT
	.align		4
        /*005c*/ 	.byte	0x03, 0x1b
        /*005e*/ 	.short	0x00ff


	//----- nvinfo : EIATTR_MERCURY_ISA_VERSION
	.align		4
        /*0060*/ 	.byte	0x03, 0x5f
        /*0062*/ 	.short	0x0101


	//----- nvinfo : EIATTR_VRC_CTA_INIT_COUNT
	.align		4
        /*0064*/ 	.byte	0x02, 0x4a
	.zero		1
	.zero		1


	//----- nvinfo : EIATTR_EXIT_INSTR_OFFSETS
	.align		4
        /*0068*/ 	.byte	0x04, 0x1c
        /*006a*/ 	.short	(.L_31 - .L_30)


	//   ....[0]....
.L_30:
        /*006c*/ 	.word	0x00000230


	//   ....[1]....
        /*0070*/ 	.word	0x000003b0


	//----- nvinfo : EIATTR_CRS_STACK_SIZE
	.align		4
.L_31:
        /*0074*/ 	.byte	0x04, 0x1e
        /*0076*/ 	.short	(.L_33 - .L_32)
.L_32:
        /*0078*/ 	.word	0x00000000


	//----- nvinfo : EIATTR_CBANK_PARAM_SIZE
	.align		4
.L_33:
        /*007c*/ 	.byte	0x03, 0x19
        /*007e*/ 	.short	0x0020


	//----- nvinfo : EIATTR_PARAM_CBANK
	.align		4
        /*0080*/ 	.byte	0x04, 0x0a
        /*0082*/ 	.short	(.L_35 - .L_34)
	.align		4
.L_34:
        /*0084*/ 	.word	index@(.nv.constant0._Z7ReorderPiiiS_S_)
        /*0088*/ 	.short	0x0380
        /*008a*/ 	.short	0x0020


	//----- nvinfo : EIATTR_SW_WAR
	.align		4
.L_35:
        /*008c*/ 	.byte	0x04, 0x36
        /*008e*/ 	.short	(.L_37 - .L_36)
.L_36:
        /*0090*/ 	.word	0x00000008
.L_37:


//--------------------- .nv.info._Z10prefixScanPyiPi --------------------------
	.section	.nv.info._Z10prefixScanPyiPi,"",@"SHT_CUDA_INFO"
	.sectionflags	@""
	.align	4


	//----- nvinfo : EIATTR_CUDA_API_VERSION
	.align		4
        /*0000*/ 	.byte	0x04, 0x37
        /*0002*/ 	.short	(.L_39 - .L_38)
.L_38:
        /*0004*/ 	.word	0x00000082


	//----- nvinfo : EIATTR_KPARAM_INFO
	.align		4
.L_39:
        /*0008*/ 	.byte	0x04, 0x17
        /*000a*/ 	.short	(.L_41 - .L_40)
.L_40:
        /*000c*/ 	.word	0x00000000
        /*0010*/ 	.short	0x0002
        /*0012*/ 	.short	0x0010
        /*0014*/ 	.byte	0x00, 0xf5, 0x21, 0x00


	//----- nvinfo : EIATTR_KPARAM_INFO
	.align		4
.L_41:
        /*0018*/ 	.byte	0x04, 0x17
        /*001a*/ 	.short	(.L_43 - .L_42)
.L_42:
        /*001c*/ 	.word	0x00000000
        /*0020*/ 	.short	0x0001
        /*0022*/ 	.short	0x0008
        /*0024*/ 	.byte	0x00, 0xf0, 0x11, 0x00


	//----- nvinfo : EIATTR_KPARAM_INFO
	.align		4
.L_43:
        /*0028*/ 	.byte	0x04, 0x17
        /*002a*/ 	.short	(.L_45 - .L_44)
.L_44:
        /*002c*/ 	.word	0x00000000
        /*0030*/ 	.short	0x0000
        /*0032*/ 	.short	0x0000
        /*0034*/ 	.byte	0x00, 0xf5, 0x21, 0x00


	//----- nvinfo : EIATTR_SPARSE_MMA_MASK
	.align		4
.L_45:
        /*0038*/ 	.byte	0x03, 0x50
        /*003a*/ 	.short	0x0000


	//----- nvinfo : EIATTR_MAXREG_COUNT
	.align		4
        /*003c*/ 	.byte	0x03, 0x1b
        /*003e*/ 	.short	0x00ff


	//----- nvinfo : EIATTR_MERCURY_ISA_VERSION
	.align		4
        /*0040*/ 	.byte	0x03, 0x5f
        /*0042*/ 	.short	0x0101


	//----- nvinfo : EIATTR_VRC_CTA_INIT_COUNT
	.align		4
        /*0044*/ 	.byte	0x02, 0x4a
	.zero		1
	.zero		1


	//----- nvinfo : EIATTR_EXIT_INSTR_OFFSETS
	.align		4
        /*0048*/ 	.byte	0x04, 0x1c
        /*004a*/ 	.short	(.L_47 - .L_46)


	//   ....[0]....
.L_46:
        /*004c*/ 	.word	0x00000030


	//   ....[1]....
        /*0050*/ 	.word	0x000003f0


	//   ....[2]....
        /*0054*/ 	.word	0x000005b0


	//   ....[3]....
        /*0058*/ 	.word	0x00000700


	//   ....[4]....
        /*005c*/ 	.word	0x000007b0


	//   ....[5]....
        /*0060*/ 	.word	0x000007e0


	//----- nvinfo : EIATTR_CBANK_PARAM_SIZE
	.align		4
.L_47:
        /*0064*/ 	.byte	0x03, 0x19
        /*0066*/ 	.short	0x0018


	//----- nvinfo : EIATTR_PARAM_CBANK
	.align		4
        /*0068*/ 	.byte	0x04, 0x0a
        /*006a*/ 	.short	(.L_49 - .L_48)
	.align		4
.L_48:
        /*006c*/ 	.word	index@(.nv.constant0._Z10prefixScanPyiPi)
        /*0070*/ 	.short	0x0380
        /*0072*/ 	.short	0x0018


	//----- nvinfo : EIATTR_SW_WAR
	.align		4
.L_49:
        /*0074*/ 	.byte	0x04, 0x36
        /*0076*/ 	.short	(.L_51 - .L_50)
.L_50:
        /*0078*/ 	.word	0x00000008
.L_51:


//--------------------- .nv.info._Z9histogramPiiPyi --------------------------
	.section	.nv.info._Z9histogramPiiPyi,"",@"SHT_CUDA_INFO"
	.sectionflags	@""
	.align	4


	//----- nvinfo : EIATTR_CUDA_API_VERSION
	.align		4
        /*0000*/ 	.byte	0x04, 0x37
        /*0002*/ 	.short	(.L_53 - .L_52)
.L_52:
        /*0004*/ 	.word	0x00000082


	//----- nvinfo : EIATTR_KPARAM_INFO
	.align		4
.L_53:
        /*0008*/ 	.byte	0x04, 0x17
        /*000a*/ 	.short	(.L_55 - .L_54)
.L_54:
        /*000c*/ 	.word	0x00000000
        /*0010*/ 	.short	0x0003
        /*0012*/ 	.short	0x0018
        /*0014*/ 	.byte	0x00, 0xf0, 0x11, 0x00


	//----- nvinfo : EIATTR_KPARAM_INFO
	.align		4
.L_55:
        /*0018*/ 	.byte	0x04, 0x17
        /*001a*/ 	.short	(.L_57 - .L_56)
.L_56:
        /*001c*/ 	.word	0x00000000
        /*0020*/ 	.short	0x0002
        /*0022*/ 	.short	0x0010
        /*0024*/ 	.byte	0x00, 0xf5, 0x21, 0x00


	//----- nvinfo : EIATTR_KPARAM_INFO
	.align		4
.L_57:
        /*0028*/ 	.byte	0x04, 0x17
        /*002a*/ 	.short	(.L_59 - .L_58)
.L_58:
        /*002c*/ 	.word	0x00000000
        /*0030*/ 	.short	0x0001
        /*0032*/ 	.short	0x0008
        /*0034*/ 	.byte	0x00, 0xf0, 0x11, 0x00


	//----- nvinfo : EIATTR_KPARAM_INFO
	.align		4
.L_59:
        /*0038*/ 	.byte	0x04, 0x17
        /*003a*/ 	.short	(.L_61 - .L_60)
.L_60:
        /*003c*/ 	.word	0x00000000
        /*0040*/ 	.short	0x0000
        /*0042*/ 	.short	0x0000
        /*0044*/ 	.byte	0x00, 0xf5, 0x21, 0x00


	//----- nvinfo : EIATTR_SPARSE_MMA_MASK
	.align		4
.L_61:
        /*0048*/ 	.byte	0x03, 0x50
        /*004a*/ 	.short	0x0000


	//----- nvinfo : EIATTR_MAXREG_COUNT
	.align		4
        /*004c*/ 	.byte	0x03, 0x1b
        /*004e*/ 	.short	0x00ff


	//----- nvinfo : EIATTR_NUM_BARRIERS
	.align		4
        /*0050*/ 	.byte	0x02, 0x4c
        /*0052*/ 	.byte	0x01
	.zero		1


	//----- nvinfo : EIATTR_MERCURY_ISA_VERSION
	.align		4
        /*0054*/ 	.byte	0x03, 0x5f
        /*0056*/ 	.short	0x0101


	//----- nvinfo : EIATTR_VRC_CTA_INIT_COUNT
	.align		4
        /*0058*/ 	.byte	0x02, 0x4a
	.zero		1
	.zero		1


	//----- nvinfo : EIATTR_EXIT_INSTR_OFFSETS
	.align		4
        /*005c*/ 	.byte	0x04, 0x1c
        /*005e*/ 	.short	(.L_63 - .L_62)


	//   ....[0]....
.L_62:
        /*0060*/ 	.word	0x00000540


	//   ....[1]....
        /*0064*/ 	.word	0x00000600


	//----- nvinfo : EIATTR_CRS_STACK_SIZE
	.align		4
.L_63:
        /*0068*/ 	.byte	0x04, 0x1e
        /*006a*/ 	.short	(.L_65 - .L_64)
.L_64:
        /*006c*/ 	.word	0x00000000


	//----- nvinfo : EIATTR_CBANK_PARAM_SIZE
	.align		4
.L_65:
        /*0070*/ 	.byte	0x03, 0x19
        /*0072*/ 	.short	0x001c


	//----- nvinfo : EIATTR_PARAM_CBANK
	.align		4
        /*0074*/ 	.byte	0x04, 0x0a
        /*0076*/ 	.short	(.L_67 - .L_66)
	.align		4
.L_66:
        /*0078*/ 	.word	index@(.nv.constant0._Z9histogramPiiPyi)
        /*007c*/ 	.short	0x0380
        /*007e*/ 	.short	0x001c


	//----- nvinfo : EIATTR_SW_WAR
	.align		4
.L_67:
        /*0080*/ 	.byte	0x04, 0x36
        /*0082*/ 	.short	(.L_69 - .L_68)
.L_68:
        /*0084*/ 	.word	0x00000008
.L_69:


//--------------------- .nv.callgraph             --------------------------
	.section	.nv.callgraph,"",@"SHT_CUDA_CALLGRAPH"
	.align	4
	.sectionentsize	8
	.align		4
        /*0000*/ 	.word	0x00000000
	.align		4
        /*0004*/ 	.word	0xffffffff
	.align		4
        /*0008*/ 	.word	0x00000000
	.align		4
        /*000c*/ 	.word	0xfffffffe
	.align		4
        /*0010*/ 	.word	0x00000000
	.align		4
        /*0014*/ 	.word	0xfffffffd
	.align		4
        /*0018*/ 	.word	0x00000000
	.align		4
        /*001c*/ 	.word	0xfffffffc


//--------------------- .text._Z7ReorderPiiiS_S_  --------------------------
	.section	.text._Z7ReorderPiiiS_S_,"ax",@progbits
	.align	128
        .global         _Z7ReorderPiiiS_S_
        .type           _Z7ReorderPiiiS_S_,@function
        .size           _Z7ReorderPiiiS_S_,(.L_x_18 - _Z7ReorderPiiiS_S_)
        .other          _Z7ReorderPiiiS_S_,@"STO_CUDA_ENTRY STV_DEFAULT"
_Z7ReorderPiiiS_S_:
.text._Z7ReorderPiiiS_S_:
[----:B------:R-:W-:Y:S08]  /*0000*/  LDC R1, c[0x0][0x37c] ;  /* 0x0000df00ff017b82 */ /* 0x000ff00000000800 */
[----:B------:R-:W0:Y:S01]  /*0010*/  LDC.64 R2, c[0x0][0x388] ;  /* 0x0000e200ff027b82 */ /* 0x000e220000000a00 */
[----:B------:R-:W1:Y:S07]  /*0020*/  S2R R9, SR_TID.X ;  /* 0x0000000000097919 */ /* 0x000e6e0000002100 */
[----:B------:R-:W1:Y:S01]  /*0030*/  S2UR UR4, SR_CTAID.X ;  /* 0x00000000000479c3 */ /* 0x000e620000002500 */
[----:B0-----:R-:W-:-:S02]  /*0040*/  ISETP.GE.AND P0, PT, R3, 0x1, PT ;  /* 0x000000010300780c */ /* 0x001fc40003f06270 */
[----:B------:R-:W-:Y:S01]  /*0050*/  I2FP.F32.S32 R4, R3 ;  /* 0x0000000300047245 */ /* 0x000fe20000201400 */
[----:B------:R-:W-:-:S10]  /*0060*/  HFMA2 R3, -RZ, RZ, 1.443359375, -0.2030029296875 ;  /* 0x3dc6b27fff037431 */ /* 0x000fd400000001ff */
[----:B------:R-:W-:-:S05]  /*0070*/  @!P0 FMUL R4, R4, 8388608 ;  /* 0x4b00000004048820 */ /* 0x000fca0000400000 */
[C---:B------:R-:W-:Y:S02]  /*0080*/  IADD3 R0, PT, PT, R4.reuse, -0x3f3504f3, RZ ;  /* 0xc0cafb0d04007810 */ /* 0x040fe40007ffe0ff */
[----:B------:R-:W-:Y:S02]  /*0090*/  FSETP.NEU.AND P1, PT, R4, RZ, PT ;  /* 0x000000ff0400720b */ /* 0x000fe40003f2d000 */
[----:B------:R-:W-:-:S04]  /*00a0*/  LOP3.LUT R7, R0, 0xff800000, RZ, 0xc0, !PT ;  /* 0xff80000000077812 */ /* 0x000fc800078ec0ff */
[-C--:B------:R-:W-:Y:S02]  /*00b0*/  IADD3 R0, PT, PT, R4, -R7.reuse, RZ ;  /* 0x8000000704007210 */ /* 0x080fe40007ffe0ff */
[----:B------:R-:W-:Y:S02]  /*00c0*/  I2FP.F32.S32 R6, R7 ;  /* 0x0000000700067245 */ /* 0x000fe40000201400 */
[----:B------:R-:W-:Y:S01]  /*00d0*/  MOV R7, 0x7f800000 ;  /* 0x7f80000000077802 */ /* 0x000fe20000000f00 */
[----:B------:R-:W-:Y:S02]  /*00e0*/  FADD R8, R0, -1 ;  /* 0xbf80000000087421 */ /* 0x000fe40000000000 */
[----:B------:R-:W1:Y:S02]  /*00f0*/  LDC R0, c[0x0][0x360] ;  /* 0x0000d800ff007b82 */ /* 0x000e640000000800 */
[----:B------:R-:W-:-:S04]  /*0100*/  FFMA R3, R8, R3, -0.16845393180847167969 ;  /* 0xbe2c7f3008037423 */ /* 0x000fc80000000003 */
[----:B------:R-:W-:-:S04]  /*0110*/  FFMA R3, R8, R3, 0.1716887056827545166 ;  /* 0x3e2fcf2a08037423 */ /* 0x000fc80000000003 */
[----:B------:R-:W-:-:S04]  /*0120*/  FFMA R3, R8, R3, -0.17900948226451873779 ;  /* 0xbe374e4308037423 */ /* 0x000fc80000000003 */
[----:B------:R-:W-:-:S04]  /*0130*/  FFMA R3, R8, R3, 0.20512372255325317383 ;  /* 0x3e520bf408037423 */ /* 0x000fc80000000003 */
[----:B------:R-:W-:-:S04]  /*0140*/  FFMA R3, R8, R3, -0.24046532809734344482 ;  /* 0xbe763c8b08037423 */ /* 0x000fc80000000003 */
[----:B------:R-:W-:-:S04]  /*0150*/  FFMA R3, R8, R3, 0.28857114911079406738 ;  /* 0x3e93bf9908037423 */ /* 0x000fc80000000003 */
[----:B------:R-:W-:-:S04]  /*0160*/  FFMA R3, R8, R3, -0.36067417263984680176 ;  /* 0xbeb8aa4908037423 */ /* 0x000fc80000000003 */
[----:B------:R-:W-:-:S04]  /*0170*/  FFMA R3, R8, R3, 0.48089820146560668945 ;  /* 0x3ef6384a08037423 */ /* 0x000fc80000000003 */
[----:B------:R-:W-:Y:S01]  /*0180*/  FFMA R5, R8, R3, -0.72134751081466674805 ;  /* 0xbf38aa3b08057423 */ /* 0x000fe20000000003 */
[----:B-1----:R-:W-:-:S03]  /*0190*/  IMAD R3, R0, UR4, R9 ;  /* 0x0000000400037c24 */ /* 0x002fc6000f8e0209 */
[C---:B------:R-:W-:Y:S01]  /*01a0*/  FMUL R9, R8.reuse, R5 ;  /* 0x0000000508097220 */ /* 0x040fe20000400000 */
[----:B------:R-:W-:Y:S02]  /*01b0*/  FSEL R5, RZ, -23, P0 ;  /* 0xc1b80000ff057808 */ /* 0x000fe40000000000 */
[----:B------:R-:W-:Y:S01]  /*01c0*/  ISETP.GE.AND P2, PT, R3, R2, PT ;  /* 0x000000020300720c */ /* 0x000fe20003f46270 */
[----:B------:R-:W-:Y:S01]  /*01d0*/  FMUL R9, R8, R9 ;  /* 0x0000000908097220 */ /* 0x000fe20000400000 */
[----:B------:R-:W-:Y:S01]  /*01e0*/  ISETP.GT.U32.AND P0, PT, R4, 0x7f7fffff, PT ;  /* 0x7f7fffff0400780c */ /* 0x000fe20003f04070 */
[----:B------:R-:W-:Y:S02]  /*01f0*/  FFMA R5, R6, 1.1920928955078125e-07, R5 ;  /* 0x3400000006057823 */ /* 0x000fe40000000005 */
[----:B------:R-:W-:-:S04]  /*0200*/  FFMA R8, R8, 1.4426950216293334961, R9 ;  /* 0x3fb8aa3b08087823 */ /* 0x000fc80000000009 */
[----:B------:R-:W-:-:S06]  /*0210*/  FADD R8, R5, R8 ;  /* 0x0000000805087221 */ /* 0x000fcc0000000000 */
[----:B------:R-:W-:Y:S01]  /*0220*/  @P0 FFMA R8, R4, R7, +INF ;  /* 0x7f80000004080423 */ /* 0x000fe20000000007 */
[----:B------:R-:W-:Y:S06]  /*0230*/  @P2 EXIT ;  /* 0x000000000000294d */ /* 0x000fec0003800000 */
[----:B------:R-:W-:Y:S01]  /*0240*/  FSEL R10, R8, -INF , P1 ;  /* 0xff800000080a7808 */ /* 0x000fe20000800000 */
[----:B------:R-:W0:Y:S01]  /*0250*/  LDC.64 R4, c[0x0][0x380] ;  /* 0x0000e000ff047b82 */ /* 0x000e220000000a00 */
[----:B------:R-:W1:Y:S04]  /*0260*/  LDCU UR4, c[0x0][0x370] ;  /* 0x00006e00ff0477ac */ /* 0x000e680008000800 */
[----:B------:R-:W2:Y:S01]  /*0270*/  F2I.U32.TRUNC.NTZ R10, R10 ;  /* 0x0000000a000a7305 */ /* 0x000ea2000020f000 */
[----:B------:R-:W3:Y:S02]  /*0280*/  LDCU.64 UR6, c[0x0][0x358] ;  /* 0x00006b00ff0677ac */ /* 0x000ee40008000a00 */
[----:B------:R-:W4:Y:S08]  /*0290*/  LDC.64 R8, c[0x0][0x390] ;  /* 0x0000e400ff087b82 */ /* 0x000f300000000a00 */
[----:B------:R-:W0:Y:S01]  /*02a0*/  LDC.64 R6, c[0x0][0x398] ;  /* 0x0000e600ff067b82 */ /* 0x000e220000000a00 */
[----:B-1----:R-:W-:Y:S01]  /*02b0*/  IMAD R0, R0, UR4, RZ ;  /* 0x0000000400007c24 */ /* 0x002fe2000f8e02ff */
[----:B--2---:R-:W-:-:S07]  /*02c0*/  PRMT R16, R10, 0x7604, RZ ;  /* 0x000076040a107816 */ /* 0x004fce00000000ff */
.L_x_0:
[----:B0-----:R-:W-:-:S06]  /*02d0*/  IMAD.WIDE R10, R3, 0x4, R4 ;  /* 0x00000004030a7825 */ /* 0x001fcc00078e0204 */
[----:B---3--:R-:W2:Y:S01]  /*02e0*/  LDG.E R10, desc[UR6][R10.64] ;  /* 0x000000060a0a7981 */ /* 0x008ea2000c1e1900 */
[--C-:B------:R-:W-:Y:S01]  /*02f0*/  PRMT R13, RZ, 0x4, R16.reuse ;  /* 0x00000004ff0d7816 */ /* 0x100fe20000000010 */
[----:B------:R-:W-:Y:S01]  /*0300*/  HFMA2 R17, -RZ, RZ, 0, 5.9604644775390625e-08 ;  /* 0x00000001ff117431 */ /* 0x000fe200000001ff */
[----:B------:R-:W-:Y:S02]  /*0310*/  PRMT R12, RZ, 0x5, R16 ;  /* 0x00000005ff0c7816 */ /* 0x000fe40000000010 */
[----:B--2---:R-:W-:-:S04]  /*0320*/  SHF.R.U32.HI R13, RZ, R13, R10 ;  /* 0x0000000dff0d7219 */ /* 0x004fc8000001160a */
[----:B------:R-:W-:-:S05]  /*0330*/  SGXT.U32 R13, R13, R12 ;  /* 0x0000000c0d0d721a */ /* 0x000fca0000000000 */
[----:B----4-:R-:W-:-:S06]  /*0340*/  IMAD.WIDE R12, R13, 0x4, R8 ;  /* 0x000000040d0c7825 */ /* 0x010fcc00078e0208 */
[----:B------:R-:W2:Y:S02]  /*0350*/  ATOMG.E.ADD.STRONG.GPU PT, R13, desc[UR6][R12.64], R17 ;  /* 0x800000110c0d79a8 */ /* 0x000ea400081ef106 */
[----:B--2---:R-:W-:-:S05]  /*0360*/  IMAD.WIDE R14, R13, 0x4, R6 ;  /* 0x000000040d0e7825 */ /* 0x004fca00078e0206 */
[----:B------:R0:W-:Y:S02]  /*0370*/  STG.E desc[UR6][R14.64], R3 ;  /* 0x000000030e007986 */ /* 0x0001e4000c101906 */
[----:B0-----:R-:W-:-:S04]  /*0380*/  IADD3 R3, PT, PT, R0, R3, RZ ;  /* 0x0000000300037210 */ /* 0x001fc80007ffe0ff */
[----:B------:R-:W-:-:S13]  /*0390*/  ISETP.GE.AND P0, PT, R3, R2, PT ;  /* 0x000000020300720c */ /* 0x000fda0003f06270 */
[----:B------:R-:W-:Y:S05]  /*03a0*/  @!P0 BRA `(.L_x_0) ;  /* 0xfffffffc00c88947 */ /* 0x000fea000383ffff */
[----:B------:R-:W-:Y:S05]  /*03b0*/  EXIT ;  /* 0x000000000000794d */ /* 0x000fea0003800000 */
.L_x_1:
[----:B------:R-:W-:-:S00]  /*03c0*/  BRA `(.L_x_1) ;  /* 0xfffffffc00fc7947 */ /* 0x000fc0000383ffff */
[----:B------:R-:W-:-:S00]  /*03d0*/  NOP ;  /* 0x0000000000007918 */ /* 0x000fc00000000000 */
        /* <DEDUP_REMOVED lines=10> */
.L_x_18:


//--------------------- .text._Z10prefixScanPyiPi --------------------------
	.section	.text._Z10prefixScanPyiPi,"ax",@progbits
	.align	128
        .global         _Z10prefixScanPyiPi
        .type           _Z10prefixScanPyiPi,@function
        .size           _Z10prefixScanPyiPi,(.L_x_19 - _Z10prefixScanPyiPi)
        .other          _Z10prefixScanPyiPi,@"STO_CUDA_ENTRY STV_DEFAULT"
_Z10prefixScanPyiPi:
.text._Z10prefixScanPyiPi:
[----:B------:R-:W-:Y:S08]  /*0000*/  LDC R1, c[0x0][0x37c] ;  /* 0x0000df00ff017b82 */ /* 0x000ff00000000800 */
[----:B------:R-:W0:Y:S02]  /*0010*/  LDC R2, c[0x0][0x388] ;  /* 0x0000e200ff027b82 */ /* 0x000e240000000800 */
[----:B0-----:R-:W-:-:S13]  /*0020*/  ISETP.GE.AND P0, PT, R2, 0x1, PT ;  /* 0x000000010200780c */ /* 0x001fda0003f06270 */
[----:B------:R-:W-:Y:S05]  /*0030*/  @!P0 EXIT ;  /* 0x000000000000894d */ /* 0x000fea0003800000 */
[C---:B------:R-:W-:Y:S01]  /*0040*/  ISETP.GE.U32.AND P1, PT, R2.reuse, 0x8, PT ;  /* 0x000000080200780c */ /* 0x040fe20003f26070 */
[----:B------:R-:W0:Y:S01]  /*0050*/  LDCU.64 UR8, c[0x0][0x358] ;  /* 0x00006b00ff0877ac */ /* 0x000e220008000a00 */
[----:B------:R-:W-:Y:S01]  /*0060*/  LOP3.LUT R14, R2, 0x7, RZ, 0xc0, !PT ;  /* 0x00000007020e7812 */ /* 0x000fe200078ec0ff */
[----:B------:R-:W-:-:S03]  /*0070*/  IMAD.MOV.U32 R0, RZ, RZ, RZ ;  /* 0x000000ffff007224 */ /* 0x000fc600078e00ff */
[----:B------:R-:W-:-:S07]  /*0080*/  ISETP.NE.AND P0, PT, R14, RZ, PT ;  /* 0x000000ff0e00720c */ /* 0x000fce0003f05270 */
[----:B------:R-:W-:Y:S06]  /*0090*/  @!P1 BRA `(.L_x_2) ;  /* 0x0000000000d49947 */ /* 0x000fec0003800000 */
[----:B------:R-:W1:Y:S01]  /*00a0*/  LDCU.64 UR6, c[0x0][0x380] ;  /* 0x00007000ff0677ac */ /* 0x000e620008000a00 */
[----:B------:R-:W-:Y:S01]  /*00b0*/  LOP3.LUT R0, R2, 0x7ffffff8, RZ, 0xc0, !PT ;  /* 0x7ffffff802007812 */ /* 0x000fe200078ec0ff */
[----:B------:R-:W2:Y:S04]  /*00c0*/  LDCU.64 UR4, c[0x0][0x390] ;  /* 0x00007200ff0477ac */ /* 0x000ea80008000a00 */
[----:B------:R-:W-:Y:S01]  /*00d0*/  IMAD.MOV R6, RZ, RZ, -R0 ;  /* 0x000000ffff067224 */ /* 0x000fe200078e0a00 */
[----:B-1----:R-:W-:Y:S02]  /*00e0*/  UIADD3 UR6, UP0, UPT, UR6, 0x18, URZ ;  /* 0x0000001806067890 */ /* 0x002fe4000ff1e0ff */
[----:B--2---:R-:W-:Y:S02]  /*00f0*/  UIADD3 UR4, UP1, UPT, UR4, 0xc, URZ ;  /* 0x0000000c04047890 */ /* 0x004fe4000ff3e0ff */
[----:B------:R-:W-:-:S02]  /*0100*/  UIADD3.X UR7, UPT, UPT, URZ, UR7, URZ, UP0, !UPT ;  /* 0x00000007ff077290 */ /* 0x000fc400087fe4ff */
[----:B------:R-:W-:Y:S01]  /*0110*/  MOV R12, UR6 ;  /* 0x00000006000c7c02 */ /* 0x000fe20008000f00 */
[----:B------:R-:W-:Y:S01]  /*0120*/  UIADD3.X UR5, UPT, UPT, URZ, UR5, URZ, UP1, !UPT ;  /* 0x00000005ff057290 */ /* 0x000fe20008ffe4ff */
[----:B------:R-:W-:Y:S01]  /*0130*/  IMAD.U32 R7, RZ, RZ, UR4 ;  /* 0x00000004ff077e24 */ /* 0x000fe2000f8e00ff */
[----:B------:R-:W-:Y:S01]  /*0140*/  UMOV UR4, URZ ;  /* 0x000000ff00047c82 */ /* 0x000fe20008000000 */
[----:B------:R-:W-:-:S03]  /*0150*/  IMAD.U32 R3, RZ, RZ, UR7 ;  /* 0x00000007ff037e24 */ /* 0x000fc6000f8e00ff */
[----:B------:R-:W-:-:S07]  /*0160*/  MOV R10, UR5 ;  /* 0x00000005000a7c02 */ /* 0x000fce0008000f00 */
.L_x_3:
[----:B------:R-:W-:Y:S01]  /*0170*/  ISETP.NE.AND P1, PT, RZ, UR4, PT ;  /* 0x00000004ff007c0c */ /* 0x000fe2000bf25270 */
[----:B------:R-:W-:Y:S01]  /*0180*/  IMAD.MOV.U32 R2, RZ, RZ, R12 ;  /* 0x000000ffff027224 */ /* 0x000fe200078e000c */
[----:B-1----:R-:W-:Y:S01]  /*0190*/  MOV R5, R10 ;  /* 0x0000000a00057202 */ /* 0x002fe20000000f00 */
[----:B------:R-:W-:-:S10]  /*01a0*/  IMAD.MOV.U32 R4, RZ, RZ, R7 ;  /* 0x000000ffff047224 */ /* 0x000fd400078e0007 */
[----:B------:R-:W0:Y:S02]  /*01b0*/  @!P1 LDC.64 R8, c[0x0][0x390] ;  /* 0x0000e400ff089b82 */ /* 0x000e240000000a00 */
[----:B0-----:R0:W-:Y:S04]  /*01c0*/  @!P1 STG.E desc[UR8][R8.64], RZ ;  /* 0x000000ff08009986 */ /* 0x0011e8000c101908 */
[----:B------:R-:W2:Y:S04]  /*01d0*/  @P1 LDG.E R10, desc[UR8][R2.64+-0x20] ;  /* 0xffffe008020a1981 */ /* 0x000ea8000c1e1900 */
[----:B------:R-:W2:Y:S01]  /*01e0*/  @P1 LDG.E R11, desc[UR8][R4.64+-0x10] ;  /* 0xfffff008040b1981 */ /* 0x000ea2000c1e1900 */
[----:B------:R-:W-:-:S02]  /*01f0*/  @!P1 IMAD.MOV.U32 R7, RZ, RZ, RZ ;  /* 0x000000ffff079224 */ /* 0x000fc400078e00ff */
[----:B--2---:R-:W-:-:S05]  /*0200*/  @P1 IMAD.IADD R7, R10, 0x1, R11 ;  /* 0x000000010a071824 */ /* 0x004fca00078e020b */
[----:B------:R1:W-:Y:S04]  /*0210*/  @P1 STG.E desc[UR8][R4.64+-0xc], R7 ;  /* 0xfffff40704001986 */ /* 0x0003e8000c101908 */
[----:B------:R-:W2:Y:S02]  /*0220*/  LDG.E R10, desc[UR8][R2.64+-0x18] ;  /* 0xffffe808020a7981 */ /* 0x000ea4000c1e1900 */
[----:B--2---:R-:W-:-:S05]  /*0230*/  IADD3 R11, PT, PT, R10, R7, RZ ;  /* 0x000000070a0b7210 */ /* 0x004fca0007ffe0ff */
[----:B------:R2:W-:Y:S04]  /*0240*/  STG.E desc[UR8][R4.64+-0x8], R11 ;  /* 0xfffff80b04007986 */ /* 0x0005e8000c101908 */
[----:B------:R-:W3:Y:S02]  /*0250*/  LDG.E R10, desc[UR8][R2.64+-0x10] ;  /* 0xfffff008020a7981 */ /* 0x000ee4000c1e1900 */
[----:B---3--:R-:W-:-:S05]  /*0260*/  IMAD.IADD R13, R11, 0x1, R10 ;  /* 0x000000010b0d7824 */ /* 0x008fca00078e020a */
[----:B------:R3:W-:Y:S04]  /*0270*/  STG.E desc[UR8][R4.64+-0x4], R13 ;  /* 0xfffffc0d04007986 */ /* 0x0007e8000c101908 */
[----:B0-----:R-:W4:Y:S02]  /*0280*/  LDG.E R8, desc[UR8][R2.64+-0x8] ;  /* 0xfffff80802087981 */ /* 0x001f24000c1e1900 */
[----:B----4-:R-:W-:-:S05]  /*0290*/  IMAD.IADD R9, R13, 0x1, R8 ;  /* 0x000000010d097824 */ /* 0x010fca00078e0208 */
[----:B------:R-:W-:Y:S04]  /*02a0*/  STG.E desc[UR8][R4.64], R9 ;  /* 0x0000000904007986 */ /* 0x000fe8000c101908 */
[----:B------:R-:W1:Y:S02]  /*02b0*/  LDG.E R8, desc[UR8][R2.64] ;  /* 0x0000000802087981 */ /* 0x000e64000c1e1900 */
[----:B-1----:R-:W-:-:S05]  /*02c0*/  IADD3 R7, PT, PT, R9, R8, RZ ;  /* 0x0000000809077210 */ /* 0x002fca0007ffe0ff */
[----:B------:R0:W-:Y:S04]  /*02d0*/  STG.E desc[UR8][R4.64+0x4], R7 ;  /* 0x0000040704007986 */ /* 0x0001e8000c101908 */
[----:B------:R-:W2:Y:S02]  /*02e0*/  LDG.E R8, desc[UR8][R2.64+0x8] ;  /* 0x0000080802087981 */ /* 0x000ea4000c1e1900 */
[----:B--2---:R-:W-:-:S05]  /*02f0*/  IMAD.IADD R11, R7, 0x1, R8 ;  /* 0x00000001070b7824 */ /* 0x004fca00078e0208 */
[----:B------:R1:W-:Y:S04]  /*0300*/  STG.E desc[UR8][R4.64+0x8], R11 ;  /* 0x0000080b04007986 */ /* 0x0003e8000c101908 */
[----:B------:R-:W3:Y:S01]  /*0310*/  LDG.E R8, desc[UR8][R2.64+0x10] ;  /* 0x0000100802087981 */ /* 0x000ee2000c1e1900 */
[----:B------:R-:W-:Y:S02]  /*0320*/  VIADD R6, R6, 0x8 ;  /* 0x0000000806067836 */ /* 0x000fe40000000000 */
[----:B---3--:R-:W-:-:S05]  /*0330*/  IMAD.IADD R13, R11, 0x1, R8 ;  /* 0x000000010b0d7824 */ /* 0x008fca00078e0208 */
[----:B------:R1:W-:Y:S04]  /*0340*/  STG.E desc[UR8][R4.64+0xc], R13 ;  /* 0x00000c0d04007986 */ /* 0x0003e8000c101908 */
[----:B------:R2:W3:Y:S01]  /*0350*/  LDG.E R8, desc[UR8][R2.64+0x18] ;  /* 0x0000180802087981 */ /* 0x0004e2000c1e1900 */
[----:B------:R-:W-:Y:S01]  /*0360*/  ISETP.NE.AND P1, PT, R6, RZ, PT ;  /* 0x000000ff0600720c */ /* 0x000fe20003f25270 */
[----:B------:R-:W-:Y:S01]  /*0370*/  UIADD3 UR4, UPT, UPT, UR4, 0x8, URZ ;  /* 0x0000000804047890 */ /* 0x000fe2000fffe0ff */
[----:B------:R-:W-:Y:S02]  /*0380*/  IADD3 R12, P2, PT, R2, 0x40, RZ ;  /* 0x00000040020c7810 */ /* 0x000fe40007f5e0ff */
[----:B0-----:R-:W-:-:S04]  /*0390*/  IADD3 R7, P3, PT, R4, 0x20, RZ ;  /* 0x0000002004077810 */ /* 0x001fc80007f7e0ff */
[----:B------:R-:W-:Y:S01]  /*03a0*/  IADD3.X R10, PT, PT, RZ, R5, RZ, P3, !PT ;  /* 0x00000005ff0a7210 */ /* 0x000fe20001ffe4ff */
[----:B--2---:R-:W-:Y:S01]  /*03b0*/  IMAD.X R3, RZ, RZ, R3, P2 ;  /* 0x000000ffff037224 */ /* 0x004fe200010e0603 */
[----:B---3--:R-:W-:-:S05]  /*03c0*/  IADD3 R9, PT, PT, R13, R8, RZ ;  /* 0x000000080d097210 */ /* 0x008fca0007ffe0ff */
[----:B------:R1:W-:Y:S01]  /*03d0*/  STG.E desc[UR8][R4.64+0x10], R9 ;  /* 0x0000100904007986 */ /* 0x0003e2000c101908 */
[----:B------:R-:W-:Y:S05]  /*03e0*/  @P1 BRA `(.L_x_3) ;  /* 0xfffffffc00601947 */ /* 0x000fea000383ffff */
.L_x_2:
[----:B0-----:R-:W-:Y:S05]  /*03f0*/  @!P0 EXIT ;  /* 0x000000000000894d */ /* 0x001fea0003800000 */
[----:B------:R-:W0:Y:S01]  /*0400*/  LDC R10, c[0x0][0x388] ;  /* 0x0000e200ff0a7b82 */ /* 0x000e220000000800 */
[----:B------:R-:W-:Y:S02]  /*0410*/  ISETP.GE.U32.AND P0, PT, R14, 0x4, PT ;  /* 0x000000040e00780c */ /* 0x000fe40003f06070 */
[----:B0-----:R-:W-:-:S04]  /*0420*/  LOP3.LUT R12, R10, 0x3, RZ, 0xc0, !PT ;  /* 0x000000030a0c7812 */ /* 0x001fc800078ec0ff */
[----:B------:R-:W-:-:S07]  /*0430*/  ISETP.NE.AND P1, PT, R12, RZ, PT ;  /* 0x000000ff0c00720c */ /* 0x000fce0003f25270 */
[----:B------:R-:W-:Y:S06]  /*0440*/  @!P0 BRA `(.L_x_4) ;  /* 0x0000000000588947 */ /* 0x000fec0003800000 */
[----:B------:R-:W0:Y:S01]  /*0450*/  LDC.64 R2, c[0x0][0x380] ;  /* 0x0000e000ff027b82 */ /* 0x000e220000000a00 */
[----:B------:R-:W-:-:S07]  /*0460*/  ISETP.NE.AND P0, PT, R0, RZ, PT ;  /* 0x000000ff0000720c */ /* 0x000fce0003f05270 */
[----:B-1----:R-:W1:Y:S01]  /*0470*/  LDC.64 R4, c[0x0][0x390] ;  /* 0x0000e400ff047b82 */ /* 0x002e620000000a00 */
[----:B0-----:R-:W-:-:S05]  /*0480*/  IMAD.WIDE.U32 R6, R0, 0x8, R2 ;  /* 0x0000000800067825 */ /* 0x001fca00078e0002 */
[----:B------:R-:W2:Y:S01]  /*0490*/  @P0 LDG.E R8, desc[UR8][R6.64+-0x8] ;  /* 0xfffff80806080981 */ /* 0x000ea2000c1e1900 */
[----:B-1----:R-:W-:-:S05]  /*04a0*/  IMAD.WIDE.U32 R2, R0, 0x4, R4 ;  /* 0x0000000400027825 */ /* 0x002fca00078e0004 */
[----:B------:R-:W2:Y:S01]  /*04b0*/  @P0 LDG.E R9, desc[UR8][R2.64+-0x4] ;  /* 0xfffffc0802090981 */ /* 0x000ea2000c1e1900 */
[----:B------:R-:W0:Y:S01]  /*04c0*/  @!P0 LDC.64 R4, c[0x0][0x390] ;  /* 0x0000e400ff048b82 */ /* 0x000e220000000a00 */
[----:B--2---:R-:W-:-:S05]  /*04d0*/  @P0 IMAD.IADD R9, R8, 0x1, R9 ;  /* 0x0000000108090824 */ /* 0x004fca00078e0209 */
[----:B------:R2:W-:Y:S04]  /*04e0*/  @P0 STG.E desc[UR8][R2.64], R9 ;  /* 0x0000000902000986 */ /* 0x0005e8000c101908 */
[----:B0-----:R2:W-:Y:S04]  /*04f0*/  @!P0 STG.E desc[UR8][R4.64], RZ ;  /* 0x000000ff04008986 */ /* 0x0015e8000c101908 */
[----:B------:R-:W3:Y:S01]  /*0500*/  LDG.E R8, desc[UR8][R6.64] ;  /* 0x0000000806087981 */ /* 0x000ee2000c1e1900 */
[----:B------:R-:W-:-:S05]  /*0510*/  @!P0 IMAD.MOV.U32 R9, RZ, RZ, RZ ;  /* 0x000000ffff098224 */ /* 0x000fca00078e00ff */
[----:B---3--:R-:W-:-:S05]  /*0520*/  IADD3 R11, PT, PT, R8, R9, RZ ;  /* 0x00000009080b7210 */ /* 0x008fca0007ffe0ff */
[----:B------:R2:W-:Y:S04]  /*0530*/  STG.E desc[UR8][R2.64+0x4], R11 ;  /* 0x0000040b02007986 */ /* 0x0005e8000c101908 */
[----:B------:R-:W3:Y:S02]  /*0540*/  LDG.E R8, desc[UR8][R6.64+0x8] ;  /* 0x0000080806087981 */ /* 0x000ee4000c1e1900 */
[----:B---3--:R-:W-:-:S05]  /*0550*/  IMAD.IADD R13, R11, 0x1, R8 ;  /* 0x000000010b0d7824 */ /* 0x008fca00078e0208 */
[----:B------:R2:W-:Y:S04]  /*0560*/  STG.E desc[UR8][R2.64+0x8], R13 ;  /* 0x0000080d02007986 */ /* 0x0005e8000c101908 */
[----:B------:R-:W3:Y:S01]  /*0570*/  LDG.E R8, desc[UR8][R6.64+0x10] ;  /* 0x0000100806087981 */ /* 0x000ee2000c1e1900 */
[----:B------:R-:W-:Y:S01]  /*0580*/  IADD3 R0, PT, PT, R0, 0x4, RZ ;  /* 0x0000000400007810 */ /* 0x000fe20007ffe0ff */
[----:B---3--:R-:W-:-:S05]  /*0590*/  IMAD.IADD R15, R13, 0x1, R8 ;  /* 0x000000010d0f7824 */ /* 0x008fca00078e0208 */
[----:B------:R2:W-:Y:S02]  /*05a0*/  STG.E desc[UR8][R2.64+0xc], R15 ;  /* 0x00000c0f02007986 */ /* 0x0005e4000c101908 */
.L_x_4:
[----:B------:R-:W-:Y:S05]  /*05b0*/  @!P1 EXIT ;  /* 0x000000000000994d */ /* 0x000fea0003800000 */
[----:B------:R-:W-:Y:S02]  /*05c0*/  ISETP.NE.AND P0, PT, R12, 0x1, PT ;  /* 0x000000010c00780c */ /* 0x000fe40003f05270 */
[----:B--2---:R-:W-:-:S04]  /*05d0*/  LOP3.LUT R2, R10, 0x1, RZ, 0xc0, !PT ;  /* 0x000000010a027812 */ /* 0x004fc800078ec0ff */
[----:B------:R-:W-:-:S07]  /*05e0*/  ISETP.NE.U32.AND P1, PT, R2, 0x1, PT ;  /* 0x000000010200780c */ /* 0x000fce0003f25070 */
[----:B------:R-:W-:Y:S06]  /*05f0*/  @!P0 BRA `(.L_x_5) ;  /* 0x0000000000408947 */ /* 0x000fec0003800000 */
[----:B------:R-:W0:Y:S01]  /*0600*/  LDC.64 R2, c[0x0][0x380] ;  /* 0x0000e000ff027b82 */ /* 0x000e220000000a00 */
[----:B------:R-:W-:-:S07]  /*0610*/  ISETP.NE.AND P0, PT, R0, RZ, PT ;  /* 0x000000ff0000720c */ /* 0x000fce0003f05270 */
[----:B-1----:R-:W1:Y:S01]  /*0620*/  LDC.64 R4, c[0x0][0x390] ;  /* 0x0000e400ff047b82 */ /* 0x002e620000000a00 */
[----:B0-----:R-:W-:-:S05]  /*0630*/  IMAD.WIDE R2, R0, 0x8, R2 ;  /* 0x0000000800027825 */ /* 0x001fca00078e0202 */
[----:B------:R-:W2:Y:S01]  /*0640*/  @P0 LDG.E R8, desc[UR8][R2.64+-0x8] ;  /* 0xfffff80802080981 */ /* 0x000ea2000c1e1900 */
[----:B-1----:R-:W-:-:S05]  /*0650*/  IMAD.WIDE R4, R0, 0x4, R4 ;  /* 0x0000000400047825 */ /* 0x002fca00078e0204 */
[----:B------:R-:W2:Y:S01]  /*0660*/  @P0 LDG.E R9, desc[UR8][R4.64+-0x4] ;  /* 0xfffffc0804090981 */ /* 0x000ea2000c1e1900 */
[----:B------:R-:W0:Y:S01]  /*0670*/  @!P0 LDC.64 R6, c[0x0][0x390] ;  /* 0x0000e400ff068b82 */ /* 0x000e220000000a00 */
[----:B--2---:R-:W-:-:S05]  /*0680*/  @P0 IMAD.IADD R9, R8, 0x1, R9 ;  /* 0x0000000108090824 */ /* 0x004fca00078e0209 */
[----:B------:R2:W-:Y:S04]  /*0690*/  @P0 STG.E desc[UR8][R4.64], R9 ;  /* 0x0000000904000986 */ /* 0x0005e8000c101908 */
[----:B0-----:R2:W-:Y:S04]  /*06a0*/  @!P0 STG.E desc[UR8][R6.64], RZ ;  /* 0x000000ff06008986 */ /* 0x0015e8000c101908 */
[----:B------:R-:W3:Y:S01]  /*06b0*/  LDG.E R8, desc[UR8][R2.64] ;  /* 0x0000000802087981 */ /* 0x000ee2000c1e1900 */
[----:B------:R-:W-:Y:S02]  /*06c0*/  @!P0 IMAD.MOV.U32 R9, RZ, RZ, RZ ;  /* 0x000000ffff098224 */ /* 0x000fe400078e00ff */
[----:B------:R-:W-:-:S03]  /*06d0*/  VIADD R0, R0, 0x2 ;  /* 0x0000000200007836 */ /* 0x000fc60000000000 */
[----:B---3--:R-:W-:-:S05]  /*06e0*/  IADD3 R11, PT, PT, R8, R9, RZ ;  /* 0x00000009080b7210 */ /* 0x008fca0007ffe0ff */
[----:B------:R2:W-:Y:S02]  /*06f0*/  STG.E desc[UR8][R4.64+0x4], R11 ;  /* 0x0000040b04007986 */ /* 0x0005e4000c101908 */
.L_x_5:
[----:B------:R-:W-:Y:S05]  /*0700*/  @P1 EXIT ;  /* 0x000000000000194d */ /* 0x000fea0003800000 */
[----:B------:R-:W-:-:S13]  /*0710*/  ISETP.NE.AND P0, PT, R0, RZ, PT ;  /* 0x000000ff0000720c */ /* 0x000fda0003f05270 */
[----:B------:R-:W-:Y:S05]  /*0720*/  @!P0 BRA `(.L_x_6) ;  /* 0x0000000000248947 */ /* 0x000fea0003800000 */
[----:B------:R-:W0:Y:S08]  /*0730*/  LDC.64 R2, c[0x0][0x380] ;  /* 0x0000e000ff027b82 */ /* 0x000e300000000a00 */
[----:B-12---:R-:W1:Y:S01]  /*0740*/  LDC.64 R4, c[0x0][0x390] ;  /* 0x0000e400ff047b82 */ /* 0x006e620000000a00 */
[----:B0-----:R-:W-:-:S06]  /*0750*/  IMAD.WIDE R2, R0, 0x8, R2 ;  /* 0x0000000800027825 */ /* 0x001fcc00078e0202 */
[----:B------:R-:W2:Y:S01]  /*0760*/  LDG.E R2, desc[UR8][R2.64+-0x8] ;  /* 0xfffff80802027981 */ /* 0x000ea2000c1e1900 */
[----:B-1----:R-:W-:-:S05]  /*0770*/  IMAD.WIDE R4, R0, 0x4, R4 ;  /* 0x0000000400047825 */ /* 0x002fca00078e0204 */
[----:B------:R-:W2:Y:S02]  /*0780*/  LDG.E R7, desc[UR8][R4.64+-0x4] ;  /* 0xfffffc0804077981 */ /* 0x000ea4000c1e1900 */
[----:B--2---:R-:W-:-:S05]  /*0790*/  IADD3 R7, PT, PT, R2, R7, RZ ;  /* 0x0000000702077210 */ /* 0x004fca0007ffe0ff */
[----:B------:R-:W-:Y:S01]  /*07a0*/  STG.E desc[UR8][R4.64], R7 ;  /* 0x0000000704007986 */ /* 0x000fe2000c101908 */
[----:B------:R-:W-:Y:S05]  /*07b0*/  EXIT ;  /* 0x000000000000794d */ /* 0x000fea0003800000 */
.L_x_6:
[----:B------:R-:W0:Y:S02]  /*07c0*/  LDC.64 R2, c[0x0][0x390] ;  /* 0x0000e400ff027b82 */ /* 0x000e240000000a00 */
[----:B0-----:R-:W-:Y:S01]  /*07d0*/  STG.E desc[UR8][R2.64], RZ ;  /* 0x000000ff02007986 */ /* 0x001fe2000c101908 */
[----:B------:R-:W-:Y:S05]  /*07e0*/  EXIT ;  /* 0x000000000000794d */ /* 0x000fea0003800000 */
.L_x_7:
        /* <DEDUP_REMOVED lines=9> */
.L_x_19:


//--------------------- .text._Z9histogramPiiPyi  --------------------------
	.section	.text._Z9histogramPiiPyi,"ax",@progbits
	.align	128
        .global         _Z9histogramPiiPyi
        .type           _Z9histogramPiiPyi,@function
        .size           _Z9histogramPiiPyi,(.L_x_20 - _Z9histogramPiiPyi)
        .other          _Z9histogramPiiPyi,@"STO_CUDA_ENTRY STV_DEFAULT"
_Z9histogramPiiPyi:
.text._Z9histogramPiiPyi:
[----:B------:R-:W-:Y:S01]  /*0000*/  LDC R1, c[0x0][0x37c] ;  /* 0x0000df00ff017b82 */ /* 0x000fe20000000800 */
[----:B------:R-:W0:Y:S07]  /*0010*/  S2R R0, SR_TID.X ;  /* 0x0000000000007919 */ /* 0x000e2e0000002100 */
[----:B------:R-:W0:Y:S01]  /*0020*/  LDC R8, c[0x0][0x398] ;  /* 0x0000e600ff087b82 */ /* 0x000e220000000800 */
[----:B------:R-:W-:Y:S07]  /*0030*/  BSSY.RECONVERGENT B0, `(.L_x_8) ;  /* 0x000000f000007945 */ /* 0x000fee0003800200 */
[----:B------:R-:W1:Y:S08]  /*0040*/  S2UR UR4, SR_CTAID.X ;  /* 0x00000000000479c3 */ /* 0x000e700000002500 */
[----:B------:R-:W1:Y:S01]  /*0050*/  LDC R3, c[0x0][0x360] ;  /* 0x0000d800ff037b82 */ /* 0x000e620000000800 */
[----:B0-----:R-:W-:Y:S01]  /*0060*/  ISETP.GE.U32.AND P0, PT, R0, R8, PT ;  /* 0x000000080000720c */ /* 0x001fe20003f06070 */
[----:B-1----:R-:W-:-:S12]  /*0070*/  IMAD R2, R3, UR4, R0 ;  /* 0x0000000403027c24 */ /* 0x002fd8000f8e0200 */
[----:B------:R-:W-:Y:S05]  /*0080*/  @P0 BRA `(.L_x_9) ;  /* 0x0000000000240947 */ /* 0x000fea0003800000 */
[----:B------:R-:W0:Y:S01]  /*0090*/  S2R R7, SR_CgaCtaId ;  /* 0x0000000000077919 */ /* 0x000e220000008800 */
[----:B------:R-:W-:Y:S01]  /*00a0*/  MOV R4, 0x400 ;  /* 0x0000040000047802 */ /* 0x000fe20000000f00 */
[----:B------:R-:W-:-:S03]  /*00b0*/  IMAD.MOV.U32 R5, RZ, RZ, R0 ;  /* 0x000000ffff057224 */ /* 0x000fc600078e0000 */
[----:B0-----:R-:W-:-:S07]  /*00c0*/  LEA R4, R7, R4, 0x18 ;  /* 0x0000000407047211 */ /* 0x001fce00078ec0ff */
.L_x_10:
[----:B------:R-:W-:Y:S01]  /*00d0*/  IMAD R6, R5, 0x8, R4 ;  /* 0x0000000805067824 */ /* 0x000fe200078e0204 */
[----:B------:R-:W-:-:S04]  /*00e0*/  IADD3 R5, PT, PT, R3, R5, RZ ;  /* 0x0000000503057210 */ /* 0x000fc80007ffe0ff */
[----:B------:R0:W-:Y:S01]  /*00f0*/  STS.64 [R6], RZ ;  /* 0x000000ff06007388 */ /* 0x0001e20000000a00 */
[----:B------:R-:W-:-:S13]  /*0100*/  ISETP.GE.U32.AND P0, PT, R5, R8, PT ;  /* 0x000000080500720c */ /* 0x000fda0003f06070 */
[----:B0-----:R-:W-:Y:S05]  /*0110*/  @!P0 BRA `(.L_x_10) ;  /* 0xfffffffc00ec8947 */ /* 0x001fea000383ffff */
.L_x_9:
[----:B------:R-:W-:Y:S05]  /*0120*/  BSYNC.RECONVERGENT B0 ;  /* 0x0000000000007941 */ /* 0x000fea0003800200 */
.L_x_8:
[----:B------:R-:W0:Y:S01]  /*0130*/  LDCU UR4, c[0x0][0x388] ;  /* 0x00007100ff0477ac */ /* 0x000e220008000800 */
[----:B------:R-:W-:Y:S01]  /*0140*/  BSSY.RECONVERGENT B0, `(.L_x_11) ;  /* 0x000003c000007945 */ /* 0x000fe20003800200 */
[----:B------:R-:W1:Y:S01]  /*0150*/  LDCU.64 UR6, c[0x0][0x358] ;  /* 0x00006b00ff0677ac */ /* 0x000e620008000a00 */
[----:B------:R-:W-:Y:S01]  /*0160*/  BAR.SYNC.DEFER_BLOCKING 0x0 ;  /* 0x0000000000007b1d */ /* 0x000fe20000010000 */
[----:B0-----:R-:W-:-:S13]  /*0170*/  ISETP.GE.U32.AND P0, PT, R2, UR4, PT ;  /* 0x0000000402007c0c */ /* 0x001fda000bf06070 */
[----:B-1----:R-:W-:Y:S05]  /*0180*/  @P0 BRA `(.L_x_12) ;  /* 0x0000000000dc0947 */ /* 0x002fea0003800000 */
[----:B------:R-:W-:Y:S01]  /*0190*/  ISETP.GE.AND P1, PT, R8, 0x1, PT ;  /* 0x000000010800780c */ /* 0x000fe20003f26270 */
[----:B------:R-:W-:Y:S01]  /*01a0*/  IMAD.MOV.U32 R7, RZ, RZ, 0x3dc6b27f ;  /* 0x3dc6b27fff077424 */ /* 0x000fe200078e00ff */
[----:B------:R-:W-:Y:S01]  /*01b0*/  I2FP.F32.S32 R4, R8 ;  /* 0x0000000800047245 */ /* 0x000fe20000201400 */
[----:B------:R-:W0:Y:S01]  /*01c0*/  S2R R11, SR_CgaCtaId ;  /* 0x00000000000b7919 */ /* 0x000e220000008800 */
[----:B------:R-:W-:Y:S01]  /*01d0*/  FSEL R8, RZ, -23, P1 ;  /* 0xc1b80000ff087808 */ /* 0x000fe20000800000 */
[----:B------:R-:W1:Y:S01]  /*01e0*/  LDCU UR4, c[0x0][0x370] ;  /* 0x00006e00ff0477ac */ /* 0x000e620008000800 */
[----:B------:R-:W-:-:S07]  /*01f0*/  MOV R9, 0x7f800000 ;  /* 0x7f80000000097802 */ /* 0x000fce0000000f00 */
[----:B------:R-:W-:-:S04]  /*0200*/  @!P1 FMUL R4, R4, 8388608 ;  /* 0x4b00000004049820 */ /* 0x000fc80000400000 */
[C---:B------:R-:W-:Y:S01]  /*0210*/  VIADD R5, R4.reuse, 0xc0cafb0d ;  /* 0xc0cafb0d04057836 */ /* 0x040fe20000000000 */
[----:B------:R-:W-:-:S04]  /*0220*/  ISETP.GT.U32.AND P0, PT, R4, 0x7f7fffff, PT ;  /* 0x7f7fffff0400780c */ /* 0x000fc80003f04070 */
[----:B------:R-:W-:-:S04]  /*0230*/  LOP3.LUT R5, R5, 0xff800000, RZ, 0xc0, !PT ;  /* 0xff80000005057812 */ /* 0x000fc800078ec0ff */
[-C--:B------:R-:W-:Y:S02]  /*0240*/  IADD3 R6, PT, PT, R4, -R5.reuse, RZ ;  /* 0x8000000504067210 */ /* 0x080fe40007ffe0ff */
[----:B------:R-:W-:-:S03]  /*0250*/  I2FP.F32.S32 R5, R5 ;  /* 0x0000000500057245 */ /* 0x000fc60000201400 */
[----:B------:R-:W-:Y:S02]  /*0260*/  FADD R6, R6, -1 ;  /* 0xbf80000006067421 */ /* 0x000fe40000000000 */
[----:B------:R-:W-:Y:S01]  /*0270*/  FFMA R8, R5, 1.1920928955078125e-07, R8 ;  /* 0x3400000005087823 */ /* 0x000fe20000000008 */
[----:B------:R-:W-:Y:S01]  /*0280*/  FFMA R5, R4, R9, +INF ;  /* 0x7f80000004057423 */ /* 0x000fe20000000009 */
[----:B------:R-:W-:Y:S01]  /*0290*/  FFMA R7, R6, R7, -0.16845393180847167969 ;  /* 0xbe2c7f3006077423 */ /* 0x000fe20000000007 */
[----:B-1----:R-:W-:-:S03]  /*02a0*/  IMAD R9, R3, UR4, RZ ;  /* 0x0000000403097c24 */ /* 0x002fc6000f8e02ff */
[----:B------:R-:W-:-:S04]  /*02b0*/  FFMA R7, R6, R7, 0.1716887056827545166 ;  /* 0x3e2fcf2a06077423 */ /* 0x000fc80000000007 */
[----:B------:R-:W-:-:S04]  /*02c0*/  FFMA R7, R6, R7, -0.17900948226451873779 ;  /* 0xbe374e4306077423 */ /* 0x000fc80000000007 */
[----:B------:R-:W-:-:S04]  /*02d0*/  FFMA R7, R6, R7, 0.20512372255325317383 ;  /* 0x3e520bf406077423 */ /* 0x000fc80000000007 */
[----:B------:R-:W-:-:S04]  /*02e0*/  FFMA R7, R6, R7, -0.24046532809734344482 ;  /* 0xbe763c8b06077423 */ /* 0x000fc80000000007 */
[----:B------:R-:W-:-:S04]  /*02f0*/  FFMA R7, R6, R7, 0.28857114911079406738 ;  /* 0x3e93bf9906077423 */ /* 0x000fc80000000007 */
[----:B------:R-:W-:-:S04]  /*0300*/  FFMA R7, R6, R7, -0.36067417263984680176 ;  /* 0xbeb8aa4906077423 */ /* 0x000fc80000000007 */
[----:B------:R-:W-:-:S04]  /*0310*/  FFMA R7, R6, R7, 0.48089820146560668945 ;  /* 0x3ef6384a06077423 */ /* 0x000fc80000000007 */
[----:B------:R-:W-:-:S04]  /*0320*/  FFMA R7, R6, R7, -0.72134751081466674805 ;  /* 0xbf38aa3b06077423 */ /* 0x000fc80000000007 */
[----:B------:R-:W-:-:S04]  /*0330*/  FMUL R7, R6, R7 ;  /* 0x0000000706077220 */ /* 0x000fc80000400000 */
[----:B------:R-:W-:-:S04]  /*0340*/  FMUL R7, R6, R7 ;  /* 0x0000000706077220 */ /* 0x000fc80000400000 */
[----:B------:R-:W-:-:S04]  /*0350*/  FFMA R7, R6, 1.4426950216293334961, R7 ;  /* 0x3fb8aa3b06077823 */ /* 0x000fc80000000007 */
[----:B------:R-:W-:Y:S01]  /*0360*/  @!P0 FADD R5, R7, R8 ;  /* 0x0000000807058221 */ /* 0x000fe20000000000 */
[----:B------:R-:W-:Y:S02]  /*0370*/  FSETP.NEU.AND P0, PT, R4, RZ, PT ;  /* 0x000000ff0400720b */ /* 0x000fe40003f0d000 */
[----:B------:R-:W-:Y:S02]  /*0380*/  MOV R4, 0x400 ;  /* 0x0000040000047802 */ /* 0x000fe40000000f00 */
[----:B------:R-:W-:Y:S02]  /*0390*/  FSEL R5, R5, -INF , P0 ;  /* 0xff80000005057808 */ /* 0x000fe40000000000 */
[----:B0-----:R-:W-:-:S04]  /*03a0*/  LEA R13, R11, R4, 0x18 ;  /* 0x000000040b0d7211 */ /* 0x001fc800078ec0ff */
[----:B------:R-:W0:Y:S02]  /*03b0*/  F2I.U32.TRUNC.NTZ R5, R5 ;  /* 0x0000000500057305 */ /* 0x000e24000020f000 */
[----:B0-----:R-:W-:-:S07]  /*03c0*/  PRMT R8, R5, 0x7604, RZ ;  /* 0x0000760405087816 */ /* 0x001fce00000000ff */
.L_x_15:
[----:B------:R-:W0:Y:S02]  /*03d0*/  LDC.64 R4, c[0x0][0x380] ;  /* 0x0000e000ff047b82 */ /* 0x000e240000000a00 */
[----:B0-----:R-:W-:-:S06]  /*03e0*/  IMAD.WIDE.U32 R4, R2, 0x4, R4 ;  /* 0x0000000402047825 */ /* 0x001fcc00078e0004 */
[----:B------:R-:W2:Y:S01]  /*03f0*/  LDG.E R4, desc[UR6][R4.64] ;  /* 0x0000000604047981 */ /* 0x000ea2000c1e1900 */
[--C-:B------:R-:W-:Y:S01]  /*0400*/  PRMT R7, RZ, 0x4, R8.reuse ;  /* 0x00000004ff077816 */ /* 0x100fe20000000008 */
[----:B------:R-:W-:Y:S01]  /*0410*/  BSSY.RECONVERGENT B1, `(.L_x_13) ;  /* 0x000000a000017945 */ /* 0x000fe20003800200 */
[----:B------:R-:W-:Y:S02]  /*0420*/  PRMT R6, RZ, 0x5, R8 ;  /* 0x00000005ff067816 */ /* 0x000fe40000000008 */
[----:B--2---:R-:W-:-:S04]  /*0430*/  SHF.R.U32.HI R7, RZ, R7, R4 ;  /* 0x00000007ff077219 */ /* 0x004fc80000011604 */
[----:B------:R-:W-:-:S05]  /*0440*/  SGXT.U32 R6, R7, R6 ;  /* 0x000000060706721a */ /* 0x000fca0000000000 */
[----:B------:R-:W-:-:S07]  /*0450*/  IMAD R11, R6, 0x8, R13 ;  /* 0x00000008060b7824 */ /* 0x000fce00078e020d */
.L_x_14:
[----:B------:R-:W0:Y:S02]  /*0460*/  LDS.64 R4, [R11] ;  /* 0x000000000b047984 */ /* 0x000e240000000a00 */
[----:B0-----:R-:W-:-:S04]  /*0470*/  IADD3 R6, P0, PT, R4, 0x1, RZ ;  /* 0x0000000104067810 */ /* 0x001fc80007f1e0ff */
[----:B------:R-:W-:-:S08]  /*0480*/  IADD3.X R7, PT, PT, RZ, R5, RZ, P0, !PT ;  /* 0x00000005ff077210 */ /* 0x000fd000007fe4ff */
[----:B------:R-:W0:Y:S02]  /*0490*/  ATOMS.CAST.SPIN.64 P0, [R11], R4, R6 ;  /* 0x000000040b00758d */ /* 0x000e240001800406 */
[----:B0-----:R-:W-:Y:S05]  /*04a0*/  @!P0 BRA `(.L_x_14) ;  /* 0xfffffffc00ec8947 */ /* 0x001fea000383ffff */
[----:B------:R-:W-:Y:S05]  /*04b0*/  BSYNC.RECONVERGENT B1 ;  /* 0x0000000000017941 */ /* 0x000fea0003800200 */
.L_x_13:
[----:B------:R-:W0:Y:S01]  /*04c0*/  LDCU UR4, c[0x0][0x388] ;  /* 0x00007100ff0477ac */ /* 0x000e220008000800 */
[----:B------:R-:W-:-:S05]  /*04d0*/  IMAD.IADD R2, R9, 0x1, R2 ;  /* 0x0000000109027824 */ /* 0x000fca00078e0202 */
[----:B0-----:R-:W-:-:S13]  /*04e0*/  ISETP.GE.U32.AND P0, PT, R2, UR4, PT ;  /* 0x0000000402007c0c */ /* 0x001fda000bf06070 */
[----:B------:R-:W-:Y:S05]  /*04f0*/  @!P0 BRA `(.L_x_15) ;  /* 0xfffffffc00b48947 */ /* 0x000fea000383ffff */
.L_x_12:
[----:B------:R-:W-:Y:S05]  /*0500*/  BSYNC.RECONVERGENT B0 ;  /* 0x0000000000007941 */ /* 0x000fea0003800200 */
.L_x_11:
[----:B------:R-:W0:Y:S01]  /*0510*/  LDCU UR8, c[0x0][0x398] ;  /* 0x00007300ff0877ac */ /* 0x000e220008000800 */
[----:B------:R-:W-:Y:S01]  /*0520*/  BAR.SYNC.DEFER_BLOCKING 0x0 ;  /* 0x0000000000007b1d */ /* 0x000fe20000010000 */
[----:B0-----:R-:W-:-:S13]  /*0530*/  ISETP.GE.AND P0, PT, R0, UR8, PT ;  /* 0x0000000800007c0c */ /* 0x001fda000bf06270 */
[----:B------:R-:W-:Y:S05]  /*0540*/  @P0 EXIT ;  /* 0x000000000000094d */ /* 0x000fea0003800000 */
[----:B------:R-:W0:Y:S01]  /*0550*/  S2UR UR5, SR_CgaCtaId ;  /* 0x00000000000579c3 */ /* 0x000e220000008800 */
[----:B------:R-:W-:-:S07]  /*0560*/  UMOV UR4, 0x400 ;  /* 0x0000040000047882 */ /* 0x000fce0000000000 */
[----:B------:R-:W1:Y:S01]  /*0570*/  LDC.64 R8, c[0x0][0x390] ;  /* 0x0000e400ff087b82 */ /* 0x000e620000000a00 */
[----:B0-----:R-:W-:-:S12]  /*0580*/  ULEA UR4, UR5, UR4, 0x18 ;  /* 0x0000000405047291 */ /* 0x001fd8000f8ec0ff */
.L_x_16:
[C---:B0-----:R-:W-:Y:S01]  /*0590*/  LEA R6, R0.reuse, UR4, 0x3 ;  /* 0x0000000400067c11 */ /* 0x041fe2000f8e18ff */
[----:B-1----:R-:W-:-:S05]  /*05a0*/  IMAD.WIDE R4, R0, 0x8, R8 ;  /* 0x0000000800047825 */ /* 0x002fca00078e0208 */
[----:B------:R-:W0:Y:S01]  /*05b0*/  LDS.64 R6, [R6] ;  /* 0x0000000006067984 */ /* 0x000e220000000a00 */
[----:B------:R-:W-:-:S04]  /*05c0*/  IADD3 R0, PT, PT, R3, R0, RZ ;  /* 0x0000000003007210 */ /* 0x000fc80007ffe0ff */
[----:B------:R-:W-:Y:S01]  /*05d0*/  ISETP.GE.AND P0, PT, R0, UR8, PT ;  /* 0x0000000800007c0c */ /* 0x000fe2000bf06270 */
[----:B0-----:R0:W-:-:S12]  /*05e0*/  REDG.E.ADD.64.STRONG.GPU desc[UR6][R4.64], R6 ;  /* 0x000000060400798e */ /* 0x0011d8000c12e506 */
[----:B------:R-:W-:Y:S05]  /*05f0*/  @!P0 BRA `(.L_x_16) ;  /* 0xfffffffc00e48947 */ /* 0x000fea000383ffff */
[----:B------:R-:W-:Y:S05]  /*0600*/  EXIT ;  /* 0x000000000000794d */ /* 0x000fea0003800000 */
.L_x_17:
        /* <DEDUP_REMOVED lines=15> */
.L_x_20:


//--------------------- .nv.shared._Z7ReorderPiiiS_S_ --------------------------
	.section	.nv.shared._Z7ReorderPiiiS_S_,"aw",@nobits
	.sectionflags	@""
	.align	16
	.zero		1024


//--------------------- .nv.shared.reserved.0     --------------------------
	.section	.nv.shared.reserved.0,"aw",@nobits
	.weak		__nv_reservedSMEM_offset_0_alias
	.size		__nv_reservedSMEM_offset_0_alias, 0, 64
	.other		__nv_reservedSMEM_offset_0_alias,@"STO_CUDA_RESERVED_SHARED STV_DEFAULT"
__nv_reservedSMEM_offset_0_alias:
	.zero		0
	.zero		64


//--------------------- .nv.shared._Z10prefixScanPyiPi --------------------------
	.section	.nv.shared._Z10prefixScanPyiPi,"aw",@nobits
	.sectionflags	@""
	.align	16
	.zero		1024


//--------------------- .nv.shared._Z9histogramPiiPyi --------------------------
	.section	.nv.shared._Z9histogramPiiPyi,"aw",@nobits
	.sectionflags	@""
	.align	16
	.zero		1024


//--------------------- .nv.constant0._Z7ReorderPiiiS_S_ --------------------------
	.section	.nv.constant0._Z7ReorderPiiiS_S_,"a",@progbits
	.sectionflags	@""
	.align	4
.nv.constant0._Z7ReorderPiiiS_S_:
	.zero		928


//--------------------- .nv.constant0._Z10prefixScanPyiPi --------------------------
	.section	.nv.constant0._Z10prefixScanPyiPi,"a",@progbits
	.sectionflags	@""
	.align	4
.nv.constant0._Z10prefixScanPyiPi:
	.zero		920


//--------------------- .nv.constant0._Z9histogramPiiPyi --------------------------
	.section	.nv.constant0._Z9histogramPiiPyi,"a",@progbits
	.sectionflags	@""
	.align	4
.nv.constant0._Z9histogramPiiPyi:
	.zero		924


//--------------------- SYMBOLS --------------------------

	.type		.nv.reservedSmem.offset0,@object
	.size		.nv.reservedSmem.offset0,0x4
	.type		.nv.reservedSmem.cap,@object
	.size		.nv.reservedSmem.cap,0x4
